//
// Generated by NVIDIA NVVM Compiler
//
// Compiler Build ID: CL-36424714
// Cuda compilation tools, release 13.0, V13.0.88
// Based on NVVM 20.0.0
//

.version 9.0
.target sm_100
.address_size 64

	// .globl	_Z19apply_log_magnitudePfif

.visible .entry _Z19apply_log_magnitudePfif(
	.param .u64 .ptr .align 1 _Z19apply_log_magnitudePfif_param_0,
	.param .u32 _Z19apply_log_magnitudePfif_param_1,
	.param .f32 _Z19apply_log_magnitudePfif_param_2
)
{
	.reg .pred 	%p<5>;
	.reg .b32 	%r<10>;
	.reg .b32 	%f<25>;
	.reg .b64 	%rd<5>;

	ld.param.u64 	%rd1, [_Z19apply_log_magnitudePfif_param_0];
	ld.param.u32 	%r2, [_Z19apply_log_magnitudePfif_param_1];
	ld.param.f32 	%f1, [_Z19apply_log_magnitudePfif_param_2];
	mov.u32 	%r3, %ctaid.x;
	mov.u32 	%r4, %ntid.x;
	mov.u32 	%r5, %tid.x;
	mad.lo.s32 	%r1, %r3, %r4, %r5;
	setp.ge.s32 	%p1, %r1, %r2;
	@%p1 bra 	$L__BB0_2;
	cvta.to.global.u64 	%rd2, %rd1;
	mul.wide.s32 	%rd3, %r1, 4;
	add.s64 	%rd4, %rd2, %rd3;
	ld.global.f32 	%f2, [%rd4];
	add.f32 	%f3, %f1, %f2;
	setp.lt.f32 	%p2, %f3, 0f00800000;
	mul.f32 	%f4, %f3, 0f4B000000;
	selp.f32 	%f5, %f4, %f3, %p2;
	selp.f32 	%f6, 0fC1B80000, 0f00000000, %p2;
	mov.b32 	%r6, %f5;
	add.s32 	%r7, %r6, -1059760811;
	and.b32  	%r8, %r7, -8388608;
	sub.s32 	%r9, %r6, %r8;
	mov.b32 	%f7, %r9;
	cvt.rn.f32.s32 	%f8, %r8;
	fma.rn.f32 	%f9, %f8, 0f34000000, %f6;
	add.f32 	%f10, %f7, 0fBF800000;
	fma.rn.f32 	%f11, %f10, 0fBE055027, 0f3E1039F6;
	fma.rn.f32 	%f12, %f11, %f10, 0fBDF8CDCC;
	fma.rn.f32 	%f13, %f12, %f10, 0f3E0F2955;
	fma.rn.f32 	%f14, %f13, %f10, 0fBE2AD8B9;
	fma.rn.f32 	%f15, %f14, %f10, 0f3E4CED0B;
	fma.rn.f32 	%f16, %f15, %f10, 0fBE7FFF22;
	fma.rn.f32 	%f17, %f16, %f10, 0f3EAAAA78;
	fma.rn.f32 	%f18, %f17, %f10, 0fBF000000;
	mul.f32 	%f19, %f10, %f18;
	fma.rn.f32 	%f20, %f19, %f10, %f10;
	fma.rn.f32 	%f21, %f9, 0f3F317218, %f20;
	setp.gt.u32 	%p3, %r6, 2139095039;
	fma.rn.f32 	%f22, %f5, 0f7F800000, 0f7F800000;
	selp.f32 	%f23, %f22, %f21, %p3;
	setp.eq.f32 	%p4, %f5, 0f00000000;
	selp.f32 	%f24, 0fFF800000, %f23, %p4;
	st.global.f32 	[%rd4], %f24;
$L__BB0_2:
	ret;

}


// ===== COMPILED SASS (sm_100) =====

	.target	sm_100

	.elftype	@"ET_EXEC"


//--------------------- .note.nv.tkinfo           --------------------------
	.section	.note.nv.tkinfo,"",@"SHT_NOTE"
	.sectionflags	@"SHF_NOTE_NV_TKINFO"
	.tkinfo
        /*0018*/ 	.word	0x00000002
        /*0030*/ 	.string	""
        /*0030*/ 	.string	"ptxas"
        /*0030*/ 	.string	"Cuda compilation tools, release 13.0, V13.0.88"
        /*0030*/ 	.string	"Build cuda_13.0.r13.0/compiler.36424714_0"
        /*0030*/ 	.string	"-arch sm_100 -m 64 "



//--------------------- .note.nv.cuinfo           --------------------------
	.section	.note.nv.cuinfo,"",@"SHT_NOTE"
	.sectionflags	@"SHF_NOTE_NV_CUINFO"
        /*0018*/ 	.short	0x0002
        /*001a*/ 	.short	0x0064
        /*001c*/ 	.short	0x0082
	.zero		2


//--------------------- .nv.info                  --------------------------
	.section	.nv.info,"",@"SHT_CUDA_INFO"
	.align	4


	//----- nvinfo : EIATTR_REGCOUNT
	.align		4
        /*0000*/ 	.byte	0x04, 0x2f
        /*0002*/ 	.short	(.L_1 - .L_0)
	.align		4
.L_0:
        /*0004*/ 	.word	index@(_Z19apply_log_magnitudePfif)
        /*0008*/ 	.word	0x0000000a


	//----- nvinfo : EIATTR_FRAME_SIZE
	.align		4
.L_1:
        /*000c*/ 	.byte	0x04, 0x11
        /*000e*/ 	.short	(.L_3 - .L_2)
	.align		4
.L_2:
        /*0010*/ 	.word	index@(_Z19apply_log_magnitudePfif)
        /*0014*/ 	.word	0x00000000


	//----- nvinfo : EIATTR_MIN_STACK_SIZE
	.align		4
.L_3:
        /*0018*/ 	.byte	0x04, 0x12
        /*001a*/ 	.short	(.L_5 - .L_4)
	.align		4
.L_4:
        /*001c*/ 	.word	index@(_Z19apply_log_magnitudePfif)
        /*0020*/ 	.word	0x00000000
.L_5:


//--------------------- .nv.compat                --------------------------
	.section	.nv.compat,"",@"SHT_CUDA_COMPAT_INFO"
	.align	4
        /*0000*/ 	.byte	0x02, 0x09, 0x00, 0x00, 0x02, 0x02, 0x01, 0x00, 0x02, 0x05, 0x05, 0x00, 0x03, 0x07, 0x01, 0x01
        /*0010*/ 	.byte	0x02, 0x03, 0x00, 0x00, 0x02, 0x06, 0x01, 0x00, 0x04, 0x0b, 0x08, 0x00, 0x01, 0x00, 0x00, 0x00
        /*0020*/ 	.byte	0x00, 0x00, 0x00, 0x00


//--------------------- .nv.info._Z19apply_log_magnitudePfif --------------------------
	.section	.nv.info._Z19apply_log_magnitudePfif,"",@"SHT_CUDA_INFO"
	.sectionflags	@""
	.align	4


	//----- nvinfo : EIATTR_CUDA_API_VERSION
	.align		4
        /*0000*/ 	.byte	0x04, 0x37
        /*0002*/ 	.short	(.L_7 - .L_6)
.L_6:
        /*0004*/ 	.word	0x00000082


	//----- nvinfo : EIATTR_KPARAM_INFO
	.align		4
.L_7:
        /*0008*/ 	.byte	0x04, 0x17
        /*000a*/ 	.short	(.L_9 - .L_8)
.L_8:
        /*000c*/ 	.word	0x00000000
        /*0010*/ 	.short	0x0002
        /*0012*/ 	.short	0x000c
        /*0014*/ 	.byte	0x00, 0xf0, 0x11, 0x00


	//----- nvinfo : EIATTR_KPARAM_INFO
	.align		4
.L_9:
        /*0018*/ 	.byte	0x04, 0x17
        /*001a*/ 	.short	(.L_11 - .L_10)
.L_10:
        /*001c*/ 	.word	0x00000000
        /*0020*/ 	.short	0x0001
        /*0022*/ 	.short	0x0008
        /*0024*/ 	.byte	0x00, 0xf0, 0x11, 0x00


	//----- nvinfo : EIATTR_KPARAM_INFO
	.align		4
.L_11:
        /*0028*/ 	.byte	0x04, 0x17
        /*002a*/ 	.short	(.L_13 - .L_12)
.L_12:
        /*002c*/ 	.word	0x00000000
        /*0030*/ 	.short	0x0000
        /*0032*/ 	.short	0x0000
        /*0034*/ 	.byte	0x00, 0xf5, 0x21, 0x00


	//----- nvinfo : EIATTR_SPARSE_MMA_MASK
	.align		4
.L_13:
        /*0038*/ 	.byte	0x03, 0x50
        /*003a*/ 	.short	0x0000


	//----- nvinfo : EIATTR_MAXREG_COUNT
	.align		4
        /*003c*/ 	.byte	0x03, 0x1b
        /*003e*/ 	.short	0x00ff


	//----- nvinfo : EIATTR_MERCURY_ISA_VERSION
	.align		4
        /*0040*/ 	.byte	0x03, 0x5f
        /*0042*/ 	.short	0x0101


	//----- nvinfo : EIATTR_VRC_CTA_INIT_COUNT
	.align		4
        /*0044*/ 	.byte	0x02, 0x4a
	.zero		1
	.zero		1


	//----- nvinfo : EIATTR_EXIT_INSTR_OFFSETS
	.align		4
        /*0048*/ 	.byte	0x04, 0x1c
        /*004a*/ 	.short	(.L_15 - .L_14)


	//   ....[0]....
.L_14:
        /*004c*/ 	.word	0x00000070


	//   ....[1]....
        /*0050*/ 	.word	0x00000290


	//----- nvinfo : EIATTR_CBANK_PARAM_SIZE
	.align		4
.L_15:
        /*0054*/ 	.byte	0x03, 0x19
        /*0056*/ 	.short	0x0010


	//----- nvinfo : EIATTR_PARAM_CBANK
	.align		4
        /*0058*/ 	.byte	0x04, 0x0a
        /*005a*/ 	.short	(.L_17 - .L_16)
	.align		4
.L_16:
        /*005c*/ 	.word	index@(.nv.constant0._Z19apply_log_magnitudePfif)
        /*0060*/ 	.short	0x0380
        /*0062*/ 	.short	0x0010


	//----- nvinfo : EIATTR_SW_WAR
	.align		4
.L_17:
        /*0064*/ 	.byte	0x04, 0x36
        /*0066*/ 	.short	(.L_19 - .L_18)
.L_18:
        /*0068*/ 	.word	0x00000008
.L_19:


//--------------------- .nv.callgraph             --------------------------
	.section	.nv.callgraph,"",@"SHT_CUDA_CALLGRAPH"
	.align	4
	.sectionentsize	8
	.align		4
        /*0000*/ 	.word	0x00000000
	.align		4
        /*0004*/ 	.word	0xffffffff
	.align		4
        /*0008*/ 	.word	0x00000000
	.align		4
        /*000c*/ 	.word	0xfffffffe
	.align		4
        /*0010*/ 	.word	0x00000000
	.align		4
        /*0014*/ 	.word	0xfffffffd
	.align		4
        /*0018*/ 	.word	0x00000000
	.align		4
        /*001c*/ 	.word	0xfffffffc


//--------------------- .text._Z19apply_log_magnitudePfif --------------------------
	.section	.text._Z19apply_log_magnitudePfif,"ax",@progbits
	.align	128
        .global         _Z19apply_log_magnitudePfif
        .type           _Z19apply_log_magnitudePfif,@function
        .size           _Z19apply_log_magnitudePfif,(.L_x_1 - _Z19apply_log_magnitudePfif)
        .other          _Z19apply_log_magnitudePfif,@"STO_CUDA_ENTRY STV_DEFAULT"
_Z19apply_log_magnitudePfif:
.text._Z19apply_log_magnitudePfif:
[----:B------:R-:W-:Y:S01]  /*0000*/  LDC R1, c[0x0][0x37c] ;  /* 0x0000df00ff017b82 */ /* 0x000fe20000000800 */
[----:B------:R-:W0:Y:S07]  /*0010*/  S2R R0, SR_TID.X ;  /* 0x0000000000007919 */ /* 0x000e2e0000002100 */
[----:B------:R-:W0:Y:S01]  /*0020*/  S2UR UR4, SR_CTAID.X ;  /* 0x00000000000479c3 */ /* 0x000e220000002500 */
[----:B------:R-:W1:Y:S07]  /*0030*/  LDCU UR5, c[0x0][0x388] ;  /* 0x00007100ff0577ac */ /* 0x000e6e0008000800 */
[----:B------:R-:W0:Y:S02]  /*0040*/  LDC R5, c[0x0][0x360] ;  /* 0x0000d800ff057b82 */ /* 0x000e240000000800 */
[----:B0-----:R-:W-:-:S05]  /*0050*/  IMAD R5, R5, UR4, R0 ;  /* 0x0000000405057c24 */ /* 0x001fca000f8e0200 */
[----:B-1----:R-:W-:-:S13]  /*0060*/  ISETP.GE.AND P0, PT, R5, UR5, PT ;  /* 0x0000000505007c0c */ /* 0x002fda000bf06270 */
[----:B------:R-:W-:Y:S05]  /*0070*/  @P0 EXIT ;  /* 0x000000000000094d */ /* 0x000fea0003800000 */
[----:B------:R-:W0:Y:S01]  /*0080*/  LDC.64 R2, c[0x0][0x380] ;  /* 0x0000e000ff027b82 */ /* 0x000e220000000a00 */
[----:B------:R-:W1:Y:S01]  /*0090*/  LDCU.64 UR4, c[0x0][0x358] ;  /* 0x00006b00ff0477ac */ /* 0x000e620008000a00 */
[----:B------:R-:W2:Y:S01]  /*00a0*/  LDCU UR6, c[0x0][0x38c] ;  /* 0x00007180ff0677ac */ /* 0x000ea20008000800 */
[----:B0-----:R-:W-:-:S05]  /*00b0*/  IMAD.WIDE R2, R5, 0x4, R2 ;  /* 0x0000000405027825 */ /* 0x001fca00078e0202 */
[----:B-1----:R-:W2:Y:S01]  /*00c0*/  LDG.E R0, desc[UR4][R2.64] ;  /* 0x0000000402007981 */ /* 0x002ea2000c1e1900 */
[----:B------:R-:W-:Y:S02]  /*00d0*/  HFMA2 R7, -RZ, RZ, 1.5048828125, 33.21875 ;  /* 0x3e055027ff077431 */ /* 0x000fe400000001ff */
[----:B--2---:R-:W-:-:S05]  /*00e0*/  FADD R0, R0, UR6 ;  /* 0x0000000600007e21 */ /* 0x004fca0008000000 */
[----:B------:R-:W-:-:S13]  /*00f0*/  FSETP.GEU.AND P0, PT, R0, 1.175494350822287508e-38, PT ;  /* 0x008000000000780b */ /* 0x000fda0003f0e000 */
[----:B------:R-:W-:-:S05]  /*0100*/  @!P0 FMUL R0, R0, 8388608 ;  /* 0x4b00000000008820 */ /* 0x000fca0000400000 */
[----:B------:R-:W-:-:S04]  /*0110*/  IADD3 R4, PT, PT, R0, -0x3f2aaaab, RZ ;  /* 0xc0d5555500047810 */ /* 0x000fc80007ffe0ff */
[----:B------:R-:W-:-:S04]  /*0120*/  LOP3.LUT R5, R4, 0xff800000, RZ, 0xc0, !PT ;  /* 0xff80000004057812 */ /* 0x000fc800078ec0ff */
[-C--:B------:R-:W-:Y:S02]  /*0130*/  IADD3 R4, PT, PT, R0, -R5.reuse, RZ ;  /* 0x8000000500047210 */ /* 0x080fe40007ffe0ff */
[----:B------:R-:W-:-:S03]  /*0140*/  I2FP.F32.S32 R5, R5 ;  /* 0x0000000500057245 */ /* 0x000fc60000201400 */
[----:B------:R-:W-:Y:S01]  /*0150*/  FADD R6, R4, -1 ;  /* 0xbf80000004067421 */ /* 0x000fe20000000000 */
[----:B------:R-:W-:Y:S02]  /*0160*/  FSEL R4, RZ, -23, P0 ;  /* 0xc1b80000ff047808 */ /* 0x000fe40000000000 */
[----:B------:R-:W-:Y:S01]  /*0170*/  ISETP.GT.U32.AND P0, PT, R0, 0x7f7fffff, PT ;  /* 0x7f7fffff0000780c */ /* 0x000fe20003f04070 */
[C---:B------:R-:W-:Y:S02]  /*0180*/  FFMA R7, R6.reuse, -R7, 0.14084610342979431152 ;  /* 0x3e1039f606077423 */ /* 0x040fe40000000807 */
[----:B------:R-:W-:Y:S01]  /*0190*/  FFMA R4, R5, 1.1920928955078125e-07, R4 ;  /* 0x3400000005047823 */ /* 0x000fe20000000004 */
[----:B------:R-:W-:Y:S01]  /*01a0*/  MOV R5, 0x7f800000 ;  /* 0x7f80000000057802 */ /* 0x000fe20000000f00 */
[----:B------:R-:W-:-:S04]  /*01b0*/  FFMA R7, R6, R7, -0.12148627638816833496 ;  /* 0xbdf8cdcc06077423 */ /* 0x000fc80000000007 */
[----:B------:R-:W-:-:S04]  /*01c0*/  FFMA R7, R6, R7, 0.13980610668659210205 ;  /* 0x3e0f295506077423 */ /* 0x000fc80000000007 */
[----:B------:R-:W-:-:S04]  /*01d0*/  FFMA R7, R6, R7, -0.16684235632419586182 ;  /* 0xbe2ad8b906077423 */ /* 0x000fc80000000007 */
[----:B------:R-:W-:-:S04]  /*01e0*/  FFMA R7, R6, R7, 0.20012299716472625732 ;  /* 0x3e4ced0b06077423 */ /* 0x000fc80000000007 */
[----:B------:R-:W-:-:S04]  /*01f0*/  FFMA R7, R6, R7, -0.24999669194221496582 ;  /* 0xbe7fff2206077423 */ /* 0x000fc80000000007 */
[----:B------:R-:W-:-:S04]  /*0200*/  FFMA R7, R6, R7, 0.33333182334899902344 ;  /* 0x3eaaaa7806077423 */ /* 0x000fc80000000007 */
[----:B------:R-:W-:-:S04]  /*0210*/  FFMA R7, R6, R7, -0.5 ;  /* 0xbf00000006077423 */ /* 0x000fc80000000007 */
[----:B------:R-:W-:-:S04]  /*0220*/  FMUL R7, R6, R7 ;  /* 0x0000000706077220 */ /* 0x000fc80000400000 */
[----:B------:R-:W-:-:S04]  /*0230*/  FFMA R7, R6, R7, R6 ;  /* 0x0000000706077223 */ /* 0x000fc80000000006 */
[----:B------:R-:W-:Y:S01]  /*0240*/  FFMA R4, R4, 0.69314718246459960938, R7 ;  /* 0x3f31721804047823 */ /* 0x000fe20000000007 */
[C---:B------:R-:W-:Y:S01]  /*0250*/  @P0 FFMA R4, R0.reuse, R5, +INF ;  /* 0x7f80000000040423 */ /* 0x040fe20000000005 */
[----:B------:R-:W-:-:S04]  /*0260*/  FSETP.NEU.AND P0, PT, R0, RZ, PT ;  /* 0x000000ff0000720b */ /* 0x000fc80003f0d000 */
[----:B------:R-:W-:-:S05]  /*0270*/  FSEL R5, R4, -INF , P0 ;  /* 0xff80000004057808 */ /* 0x000fca0000000000 */
[----:B------:R-:W-:Y:S01]  /*0280*/  STG.E desc[UR4][R2.64], R5 ;  /* 0x0000000502007986 */ /* 0x000fe2000c101904 */
[----:B------:R-:W-:Y:S05]  /*0290*/  EXIT ;  /* 0x000000000000794d */ /* 0x000fea0003800000 */
.L_x_0:
[----:B------:R-:W-:-:S00]  /*02a0*/  BRA `(.L_x_0) ;  /* 0xfffffffc00fc7947 */ /* 0x000fc0000383ffff */
[----:B------:R-:W-:-:S00]  /*02b0*/  NOP ;  /* 0x0000000000007918 */ /* 0x000fc00000000000 */
        /* <DEDUP_REMOVED lines=12> */
.L_x_1:


//--------------------- .nv.shared.reserved.0     --------------------------
	.section	.nv.shared.reserved.0,"aw",@nobits
	.weak		__nv_reservedSMEM_offset_0_alias
	.size		__nv_reservedSMEM_offset_0_alias, 0, 64
	.other		__nv_reservedSMEM_offset_0_alias,@"STO_CUDA_RESERVED_SHARED STV_DEFAULT"
__nv_reservedSMEM_offset_0_alias:
	.zero		0
	.zero		64


//--------------------- .nv.constant0._Z19apply_log_magnitudePfif --------------------------
	.section	.nv.constant0._Z19apply_log_magnitudePfif,"a",@progbits
	.sectionflags	@""
	.align	4
.nv.constant0._Z19apply_log_magnitudePfif:
	.zero		912


//--------------------- SYMBOLS --------------------------

	.type		.nv.reservedSmem.offset0,@object
	.size		.nv.reservedSmem.offset0,0x4
